//
// Generated by NVIDIA NVVM Compiler
//
// Compiler Build ID: CL-36424714
// Cuda compilation tools, release 13.0, V13.0.88
// Based on NVVM 20.0.0
//

.version 9.0
.target sm_100
.address_size 64

	// .globl	_Z16suma_kernel_cudaPfii

.visible .entry _Z16suma_kernel_cudaPfii(
	.param .u64 .ptr .align 1 _Z16suma_kernel_cudaPfii_param_0,
	.param .u32 _Z16suma_kernel_cudaPfii_param_1,
	.param .u32 _Z16suma_kernel_cudaPfii_param_2
)
{
	.reg .pred 	%p<2>;
	.reg .b32 	%r<5>;
	.reg .b32 	%f<4>;
	.reg .b64 	%rd<9>;

	ld.param.u64 	%rd3, [_Z16suma_kernel_cudaPfii_param_0];
	ld.param.s32 	%rd2, [_Z16suma_kernel_cudaPfii_param_2];
	mov.u32 	%r1, %ctaid.x;
	mov.u32 	%r2, %ntid.x;
	mov.u32 	%r3, %tid.x;
	mad.lo.s32 	%r4, %r1, %r2, %r3;
	cvt.u64.u32 	%rd1, %r4;
	setp.ge.u64 	%p1, %rd1, %rd2;
	@%p1 bra 	$L__BB0_2;
	cvta.to.global.u64 	%rd4, %rd3;
	shl.b64 	%rd5, %rd1, 2;
	add.s64 	%rd6, %rd4, %rd5;
	ld.global.f32 	%f1, [%rd6];
	shl.b64 	%rd7, %rd2, 2;
	add.s64 	%rd8, %rd6, %rd7;
	ld.global.f32 	%f2, [%rd8];
	add.f32 	%f3, %f1, %f2;
	st.global.f32 	[%rd6], %f3;
$L__BB0_2:
	ret;

}


// ===== COMPILED SASS (sm_100) =====

	.target	sm_100

	.elftype	@"ET_EXEC"


//--------------------- .note.nv.tkinfo           --------------------------
	.section	.note.nv.tkinfo,"",@"SHT_NOTE"
	.sectionflags	@"SHF_NOTE_NV_TKINFO"
	.tkinfo
        /*0018*/ 	.word	0x00000002
        /*0030*/ 	.string	""
        /*0030*/ 	.string	"ptxas"
        /*0030*/ 	.string	"Cuda compilation tools, release 13.0, V13.0.88"
        /*0030*/ 	.string	"Build cuda_13.0.r13.0/compiler.36424714_0"
        /*0030*/ 	.string	"-arch sm_100 -m 64 "



//--------------------- .note.nv.cuinfo           --------------------------
	.section	.note.nv.cuinfo,"",@"SHT_NOTE"
	.sectionflags	@"SHF_NOTE_NV_CUINFO"
        /*0018*/ 	.short	0x0002
        /*001a*/ 	.short	0x0064
        /*001c*/ 	.short	0x0082
	.zero		2


//--------------------- .nv.info                  --------------------------
	.section	.nv.info,"",@"SHT_CUDA_INFO"
	.align	4


	//----- nvinfo : EIATTR_REGCOUNT
	.align		4
        /*0000*/ 	.byte	0x04, 0x2f
        /*0002*/ 	.short	(.L_1 - .L_0)
	.align		4
.L_0:
        /*0004*/ 	.word	index@(_Z16suma_kernel_cudaPfii)
        /*0008*/ 	.word	0x0000000a


	//----- nvinfo : EIATTR_FRAME_SIZE
	.align		4
.L_1:
        /*000c*/ 	.byte	0x04, 0x11
        /*000e*/ 	.short	(.L_3 - .L_2)
	.align		4
.L_2:
        /*0010*/ 	.word	index@(_Z16suma_kernel_cudaPfii)
        /*0014*/ 	.word	0x00000000


	//----- nvinfo : EIATTR_MIN_STACK_SIZE
	.align		4
.L_3:
        /*0018*/ 	.byte	0x04, 0x12
        /*001a*/ 	.short	(.L_5 - .L_4)
	.align		4
.L_4:
        /*001c*/ 	.word	index@(_Z16suma_kernel_cudaPfii)
        /*0020*/ 	.word	0x00000000
.L_5:


//--------------------- .nv.compat                --------------------------
	.section	.nv.compat,"",@"SHT_CUDA_COMPAT_INFO"
	.align	4
        /*0000*/ 	.byte	0x02, 0x09, 0x00, 0x00, 0x02, 0x02, 0x01, 0x00, 0x02, 0x05, 0x05, 0x00, 0x03, 0x07, 0x01, 0x01
        /*0010*/ 	.byte	0x02, 0x03, 0x00, 0x00, 0x02, 0x06, 0x01, 0x00, 0x04, 0x0b, 0x08, 0x00, 0x09, 0x00, 0x00, 0x00
        /*0020*/ 	.byte	0x00, 0x00, 0x00, 0x00


//--------------------- .nv.info._Z16suma_kernel_cudaPfii --------------------------
	.section	.nv.info._Z16suma_kernel_cudaPfii,"",@"SHT_CUDA_INFO"
	.sectionflags	@""
	.align	4


	//----- nvinfo : EIATTR_CUDA_API_VERSION
	.align		4
        /*0000*/ 	.byte	0x04, 0x37
        /*0002*/ 	.short	(.L_7 - .L_6)
.L_6:
        /*0004*/ 	.word	0x00000082


	//----- nvinfo : EIATTR_KPARAM_INFO
	.align		4
.L_7:
        /*0008*/ 	.byte	0x04, 0x17
        /*000a*/ 	.short	(.L_9 - .L_8)
.L_8:
        /*000c*/ 	.word	0x00000000
        /*0010*/ 	.short	0x0002
        /*0012*/ 	.short	0x000c
        /*0014*/ 	.byte	0x00, 0xf0, 0x11, 0x00


	//----- nvinfo : EIATTR_KPARAM_INFO
	.align		4
.L_9:
        /*0018*/ 	.byte	0x04, 0x17
        /*001a*/ 	.short	(.L_11 - .L_10)
.L_10:
        /*001c*/ 	.word	0x00000000
        /*0020*/ 	.short	0x0001
        /*0022*/ 	.short	0x0008
        /*0024*/ 	.byte	0x00, 0xf0, 0x11, 0x00


	//----- nvinfo : EIATTR_KPARAM_INFO
	.align		4
.L_11:
        /*0028*/ 	.byte	0x04, 0x17
        /*002a*/ 	.short	(.L_13 - .L_12)
.L_12:
        /*002c*/ 	.word	0x00000000
        /*0030*/ 	.short	0x0000
        /*0032*/ 	.short	0x0000
        /*0034*/ 	.byte	0x00, 0xf5, 0x21, 0x00


	//----- nvinfo : EIATTR_SPARSE_MMA_MASK
	.align		4
.L_13:
        /*0038*/ 	.byte	0x03, 0x50
        /*003a*/ 	.short	0x0000


	//----- nvinfo : EIATTR_MAXREG_COUNT
	.align		4
        /*003c*/ 	.byte	0x03, 0x1b
        /*003e*/ 	.short	0x00ff


	//----- nvinfo : EIATTR_MERCURY_ISA_VERSION
	.align		4
        /*0040*/ 	.byte	0x03, 0x5f
        /*0042*/ 	.short	0x0101


	//----- nvinfo : EIATTR_VRC_CTA_INIT_COUNT
	.align		4
        /*0044*/ 	.byte	0x02, 0x4a
	.zero		1
	.zero		1


	//----- nvinfo : EIATTR_EXIT_INSTR_OFFSETS
	.align		4
        /*0048*/ 	.byte	0x04, 0x1c
        /*004a*/ 	.short	(.L_15 - .L_14)


	//   ....[0]....
.L_14:
        /*004c*/ 	.word	0x00000090


	//   ....[1]....
        /*0050*/ 	.word	0x00000140


	//----- nvinfo : EIATTR_CBANK_PARAM_SIZE
	.align		4
.L_15:
        /*0054*/ 	.byte	0x03, 0x19
        /*0056*/ 	.short	0x0010


	//----- nvinfo : EIATTR_PARAM_CBANK
	.align		4
        /*0058*/ 	.byte	0x04, 0x0a
        /*005a*/ 	.short	(.L_17 - .L_16)
	.align		4
.L_16:
        /*005c*/ 	.word	index@(.nv.constant0._Z16suma_kernel_cudaPfii)
        /*0060*/ 	.short	0x0380
        /*0062*/ 	.short	0x0010


	//----- nvinfo : EIATTR_SW_WAR
	.align		4
.L_17:
        /*0064*/ 	.byte	0x04, 0x36
        /*0066*/ 	.short	(.L_19 - .L_18)
.L_18:
        /*0068*/ 	.word	0x00000008
.L_19:


//--------------------- .nv.callgraph             --------------------------
	.section	.nv.callgraph,"",@"SHT_CUDA_CALLGRAPH"
	.align	4
	.sectionentsize	8
	.align		4
        /*0000*/ 	.word	0x00000000
	.align		4
        /*0004*/ 	.word	0xffffffff
	.align		4
        /*0008*/ 	.word	0x00000000
	.align		4
        /*000c*/ 	.word	0xfffffffe
	.align		4
        /*0010*/ 	.word	0x00000000
	.align		4
        /*0014*/ 	.word	0xfffffffd
	.align		4
        /*0018*/ 	.word	0x00000000
	.align		4
        /*001c*/ 	.word	0xfffffffc


//--------------------- .text._Z16suma_kernel_cudaPfii --------------------------
	.section	.text._Z16suma_kernel_cudaPfii,"ax",@progbits
	.align	128
        .global         _Z16suma_kernel_cudaPfii
        .type           _Z16suma_kernel_cudaPfii,@function
        .size           _Z16suma_kernel_cudaPfii,(.L_x_1 - _Z16suma_kernel_cudaPfii)
        .other          _Z16suma_kernel_cudaPfii,@"STO_CUDA_ENTRY STV_DEFAULT"
_Z16suma_kernel_cudaPfii:
.text._Z16suma_kernel_cudaPfii:
[----:B------:R-:W-:Y:S01]  /*0000*/  LDC R1, c[0x0][0x37c] ;  /* 0x0000df00ff017b82 */ /* 0x000fe20000000800 */
[----:B------:R-:W0:Y:S07]  /*0010*/  S2R R3, SR_TID.X ;  /* 0x0000000000037919 */ /* 0x000e2e0000002100 */
[----:B------:R-:W0:Y:S08]  /*0020*/  S2UR UR4, SR_CTAID.X ;  /* 0x00000000000479c3 */ /* 0x000e300000002500 */
[----:B------:R-:W0:Y:S08]  /*0030*/  LDC R0, c[0x0][0x360] ;  /* 0x0000d800ff007b82 */ /* 0x000e300000000800 */
[----:B------:R-:W1:Y:S01]  /*0040*/  LDC R7, c[0x0][0x38c] ;  /* 0x0000e300ff077b82 */ /* 0x000e620000000800 */
[----:B0-----:R-:W-:Y:S01]  /*0050*/  IMAD R0, R0, UR4, R3 ;  /* 0x0000000400007c24 */ /* 0x001fe2000f8e0203 */
[----:B-1----:R-:W-:-:S04]  /*0060*/  SHF.R.S32.HI R5, RZ, 0x1f, R7 ;  /* 0x0000001fff057819 */ /* 0x002fc80000011407 */
[----:B------:R-:W-:-:S04]  /*0070*/  ISETP.GE.U32.AND P0, PT, R0, R7, PT ;  /* 0x000000070000720c */ /* 0x000fc80003f06070 */
[----:B------:R-:W-:-:S13]  /*0080*/  ISETP.GE.U32.AND.EX P0, PT, RZ, R5, PT, P0 ;  /* 0x00000005ff00720c */ /* 0x000fda0003f06100 */
[----:B------:R-:W-:Y:S05]  /*0090*/  @P0 EXIT ;  /* 0x000000000000094d */ /* 0x000fea0003800000 */
[----:B------:R-:W0:Y:S01]  /*00a0*/  LDCU.64 UR6, c[0x0][0x380] ;  /* 0x00007000ff0677ac */ /* 0x000e220008000a00 */
[----:B------:R-:W1:Y:S01]  /*00b0*/  LDCU.64 UR4, c[0x0][0x358] ;  /* 0x00006b00ff0477ac */ /* 0x000e620008000a00 */
[----:B0-----:R-:W-:-:S04]  /*00c0*/  LEA R2, P0, R0, UR6, 0x2 ;  /* 0x0000000600027c11 */ /* 0x001fc8000f8010ff */
[----:B------:R-:W-:Y:S02]  /*00d0*/  LEA.HI.X R3, R0, UR7, RZ, 0x2, P0 ;  /* 0x0000000700037c11 */ /* 0x000fe400080f14ff */
[----:B------:R-:W-:-:S03]  /*00e0*/  LEA R4, P0, R7, R2, 0x2 ;  /* 0x0000000207047211 */ /* 0x000fc600078010ff */
[----:B-1----:R-:W2:Y:S01]  /*00f0*/  LDG.E R0, desc[UR4][R2.64] ;  /* 0x0000000402007981 */ /* 0x002ea2000c1e1900 */
[----:B------:R-:W-:-:S06]  /*0100*/  LEA.HI.X R5, R7, R3, R5, 0x2, P0 ;  /* 0x0000000307057211 */ /* 0x000fcc00000f1405 */
[----:B------:R-:W2:Y:S02]  /*0110*/  LDG.E R5, desc[UR4][R4.64] ;  /* 0x0000000404057981 */ /* 0x000ea4000c1e1900 */
[----:B--2---:R-:W-:-:S05]  /*0120*/  FADD R7, R0, R5 ;  /* 0x0000000500077221 */ /* 0x004fca0000000000 */
[----:B------:R-:W-:Y:S01]  /*0130*/  STG.E desc[UR4][R2.64], R7 ;  /* 0x0000000702007986 */ /* 0x000fe2000c101904 */
[----:B------:R-:W-:Y:S05]  /*0140*/  EXIT ;  /* 0x000000000000794d */ /* 0x000fea0003800000 */
.L_x_0:
[----:B------:R-:W-:-:S00]  /*0150*/  BRA `(.L_x_0) ;  /* 0xfffffffc00fc7947 */ /* 0x000fc0000383ffff */
[----:B------:R-:W-:-:S00]  /*0160*/  NOP ;  /* 0x0000000000007918 */ /* 0x000fc00000000000 */
        /* <DEDUP_REMOVED lines=9> */
.L_x_1:


//--------------------- .nv.shared.reserved.0     --------------------------
	.section	.nv.shared.reserved.0,"aw",@nobits
	.weak		__nv_reservedSMEM_offset_0_alias
	.size		__nv_reservedSMEM_offset_0_alias, 0, 64
	.other		__nv_reservedSMEM_offset_0_alias,@"STO_CUDA_RESERVED_SHARED STV_DEFAULT"
__nv_reservedSMEM_offset_0_alias:
	.zero		0
	.zero		64


//--------------------- .nv.constant0._Z16suma_kernel_cudaPfii --------------------------
	.section	.nv.constant0._Z16suma_kernel_cudaPfii,"a",@progbits
	.sectionflags	@""
	.align	4
.nv.constant0._Z16suma_kernel_cudaPfii:
	.zero		912


//--------------------- SYMBOLS --------------------------

	.type		.nv.reservedSmem.offset0,@object
	.size		.nv.reservedSmem.offset0,0x4
